//
// Generated by NVIDIA NVVM Compiler
//
// Compiler Build ID: CL-36424714
// Cuda compilation tools, release 13.0, V13.0.88
// Based on NVVM 20.0.0
//

.version 9.0
.target sm_100
.address_size 64

	// .globl	_Z16compute_sp_ai_v1Pf

.visible .entry _Z16compute_sp_ai_v1Pf(
	.param .u64 .ptr .align 1 _Z16compute_sp_ai_v1Pf_param_0
)
{
	.reg .b32 	%r<6>;
	.reg .b64 	%rd<5>;

	ld.param.u64 	%rd1, [_Z16compute_sp_ai_v1Pf_param_0];
	mov.u32 	%r1, %tid.x;
	cvta.to.global.u64 	%rd2, %rd1;
	mov.u32 	%r2, %ctaid.x;
	mov.u32 	%r3, %ntid.x;
	mad.lo.s32 	%r4, %r2, %r3, %r1;
	mul.wide.u32 	%rd3, %r4, 4;
	add.s64 	%rd4, %rd2, %rd3;
	mov.b32 	%r5, 2143289344;
	st.global.u32 	[%rd4], %r5;
	ret;

}
	// .globl	_Z16compute_sp_ai_v2Pf
.visible .entry _Z16compute_sp_ai_v2Pf(
	.param .u64 .ptr .align 1 _Z16compute_sp_ai_v2Pf_param_0
)
{
	.reg .b32 	%r<6>;
	.reg .b64 	%rd<5>;

	ld.param.u64 	%rd1, [_Z16compute_sp_ai_v2Pf_param_0];
	mov.u32 	%r1, %tid.x;
	cvta.to.global.u64 	%rd2, %rd1;
	mov.u32 	%r2, %ctaid.x;
	mov.u32 	%r3, %ntid.x;
	mad.lo.s32 	%r4, %r2, %r3, %r1;
	mul.wide.u32 	%rd3, %r4, 4;
	add.s64 	%rd4, %rd2, %rd3;
	mov.b32 	%r5, 2143289344;
	st.global.u32 	[%rd4], %r5;
	ret;

}
	// .globl	_Z16compute_sp_ai_v3Pf
.visible .entry _Z16compute_sp_ai_v3Pf(
	.param .u64 .ptr .align 1 _Z16compute_sp_ai_v3Pf_param_0
)
{
	.reg .b32 	%r<6>;
	.reg .b64 	%rd<5>;

	ld.param.u64 	%rd1, [_Z16compute_sp_ai_v3Pf_param_0];
	mov.u32 	%r1, %tid.x;
	cvta.to.global.u64 	%rd2, %rd1;
	mov.u32 	%r2, %ctaid.x;
	mov.u32 	%r3, %ntid.x;
	mad.lo.s32 	%r4, %r2, %r3, %r1;
	mul.wide.u32 	%rd3, %r4, 4;
	add.s64 	%rd4, %rd2, %rd3;
	mov.b32 	%r5, 2143289344;
	st.global.u32 	[%rd4], %r5;
	ret;

}
	// .globl	_Z16compute_sp_ai_v4Pf
.visible .entry _Z16compute_sp_ai_v4Pf(
	.param .u64 .ptr .align 1 _Z16compute_sp_ai_v4Pf_param_0
)
{
	.reg .b32 	%r<6>;
	.reg .b64 	%rd<5>;

	ld.param.u64 	%rd1, [_Z16compute_sp_ai_v4Pf_param_0];
	mov.u32 	%r1, %tid.x;
	cvta.to.global.u64 	%rd2, %rd1;
	mov.u32 	%r2, %ctaid.x;
	mov.u32 	%r3, %ntid.x;
	mad.lo.s32 	%r4, %r2, %r3, %r1;
	mul.wide.u32 	%rd3, %r4, 4;
	add.s64 	%rd4, %rd2, %rd3;
	mov.b32 	%r5, 2143289344;
	st.global.u32 	[%rd4], %r5;
	ret;

}
	// .globl	_Z16compute_sp_ai_v5Pf
.visible .entry _Z16compute_sp_ai_v5Pf(
	.param .u64 .ptr .align 1 _Z16compute_sp_ai_v5Pf_param_0
)
{
	.reg .b32 	%r<6>;
	.reg .b64 	%rd<5>;

	ld.param.u64 	%rd1, [_Z16compute_sp_ai_v5Pf_param_0];
	mov.u32 	%r1, %tid.x;
	cvta.to.global.u64 	%rd2, %rd1;
	mov.u32 	%r2, %ctaid.x;
	mov.u32 	%r3, %ntid.x;
	mad.lo.s32 	%r4, %r2, %r3, %r1;
	mul.wide.u32 	%rd3, %r4, 4;
	add.s64 	%rd4, %rd2, %rd3;
	mov.b32 	%r5, 2143289344;
	st.global.u32 	[%rd4], %r5;
	ret;

}
	// .globl	_Z16compute_sp_ai_v6Pf
.visible .entry _Z16compute_sp_ai_v6Pf(
	.param .u64 .ptr .align 1 _Z16compute_sp_ai_v6Pf_param_0
)
{
	.reg .b32 	%r<6>;
	.reg .b64 	%rd<5>;

	ld.param.u64 	%rd1, [_Z16compute_sp_ai_v6Pf_param_0];
	mov.u32 	%r1, %tid.x;
	cvta.to.global.u64 	%rd2, %rd1;
	mov.u32 	%r2, %ctaid.x;
	mov.u32 	%r3, %ntid.x;
	mad.lo.s32 	%r4, %r2, %r3, %r1;
	mul.wide.u32 	%rd3, %r4, 4;
	add.s64 	%rd4, %rd2, %rd3;
	mov.b32 	%r5, 2143289344;
	st.global.u32 	[%rd4], %r5;
	ret;

}
	// .globl	_Z16compute_sp_ai_v7Pf
.visible .entry _Z16compute_sp_ai_v7Pf(
	.param .u64 .ptr .align 1 _Z16compute_sp_ai_v7Pf_param_0
)
{
	.reg .b32 	%r<6>;
	.reg .b64 	%rd<5>;

	ld.param.u64 	%rd1, [_Z16compute_sp_ai_v7Pf_param_0];
	mov.u32 	%r1, %tid.x;
	cvta.to.global.u64 	%rd2, %rd1;
	mov.u32 	%r2, %ctaid.x;
	mov.u32 	%r3, %ntid.x;
	mad.lo.s32 	%r4, %r2, %r3, %r1;
	mul.wide.u32 	%rd3, %r4, 4;
	add.s64 	%rd4, %rd2, %rd3;
	mov.b32 	%r5, 2143289344;
	st.global.u32 	[%rd4], %r5;
	ret;

}


// ===== COMPILED SASS (sm_100) =====

	.target	sm_100

	.elftype	@"ET_EXEC"


//--------------------- .note.nv.tkinfo           --------------------------
	.section	.note.nv.tkinfo,"",@"SHT_NOTE"
	.sectionflags	@"SHF_NOTE_NV_TKINFO"
	.tkinfo
        /*0018*/ 	.word	0x00000002
        /*0030*/ 	.string	""
        /*0030*/ 	.string	"ptxas"
        /*0030*/ 	.string	"Cuda compilation tools, release 13.0, V13.0.88"
        /*0030*/ 	.string	"Build cuda_13.0.r13.0/compiler.36424714_0"
        /*0030*/ 	.string	"-arch sm_100 -m 64 "



//--------------------- .note.nv.cuinfo           --------------------------
	.section	.note.nv.cuinfo,"",@"SHT_NOTE"
	.sectionflags	@"SHF_NOTE_NV_CUINFO"
        /*0018*/ 	.short	0x0002
        /*001a*/ 	.short	0x0064
        /*001c*/ 	.short	0x0082
	.zero		2


//--------------------- .nv.info                  --------------------------
	.section	.nv.info,"",@"SHT_CUDA_INFO"
	.align	4


	//----- nvinfo : EIATTR_REGCOUNT
	.align		4
        /*0000*/ 	.byte	0x04, 0x2f
        /*0002*/ 	.short	(.L_1 - .L_0)
	.align		4
.L_0:
        /*0004*/ 	.word	index@(_Z16compute_sp_ai_v1Pf)
        /*0008*/ 	.word	0x0000000a


	//----- nvinfo : EIATTR_FRAME_SIZE
	.align		4
.L_1:
        /*000c*/ 	.byte	0x04, 0x11
        /*000e*/ 	.short	(.L_3 - .L_2)
	.align		4
.L_2:
        /*0010*/ 	.word	index@(_Z16compute_sp_ai_v1Pf)
        /*0014*/ 	.word	0x00000000


	//----- nvinfo : EIATTR_REGCOUNT
	.align		4
.L_3:
        /*0018*/ 	.byte	0x04, 0x2f
        /*001a*/ 	.short	(.L_5 - .L_4)
	.align		4
.L_4:
        /*001c*/ 	.word	index@(_Z16compute_sp_ai_v2Pf)
        /*0020*/ 	.word	0x0000000a


	//----- nvinfo : EIATTR_FRAME_SIZE
	.align		4
.L_5:
        /*0024*/ 	.byte	0x04, 0x11
        /*0026*/ 	.short	(.L_7 - .L_6)
	.align		4
.L_6:
        /*0028*/ 	.word	index@(_Z16compute_sp_ai_v2Pf)
        /*002c*/ 	.word	0x00000000


	//----- nvinfo : EIATTR_REGCOUNT
	.align		4
.L_7:
        /*0030*/ 	.byte	0x04, 0x2f
        /*0032*/ 	.short	(.L_9 - .L_8)
	.align		4
.L_8:
        /*0034*/ 	.word	index@(_Z16compute_sp_ai_v3Pf)
        /*0038*/ 	.word	0x0000000a


	//----- nvinfo : EIATTR_FRAME_SIZE
	.align		4
.L_9:
        /*003c*/ 	.byte	0x04, 0x11
        /*003e*/ 	.short	(.L_11 - .L_10)
	.align		4
.L_10:
        /*0040*/ 	.word	index@(_Z16compute_sp_ai_v3Pf)
        /*0044*/ 	.word	0x00000000


	//----- nvinfo : EIATTR_REGCOUNT
	.align		4
.L_11:
        /*0048*/ 	.byte	0x04, 0x2f
        /*004a*/ 	.short	(.L_13 - .L_12)
	.align		4
.L_12:
        /*004c*/ 	.word	index@(_Z16compute_sp_ai_v4Pf)
        /*0050*/ 	.word	0x0000000a


	//----- nvinfo : EIATTR_FRAME_SIZE
	.align		4
.L_13:
        /*0054*/ 	.byte	0x04, 0x11
        /*0056*/ 	.short	(.L_15 - .L_14)
	.align		4
.L_14:
        /*0058*/ 	.word	index@(_Z16compute_sp_ai_v4Pf)
        /*005c*/ 	.word	0x00000000


	//----- nvinfo : EIATTR_REGCOUNT
	.align		4
.L_15:
        /*0060*/ 	.byte	0x04, 0x2f
        /*0062*/ 	.short	(.L_17 - .L_16)
	.align		4
.L_16:
        /*0064*/ 	.word	index@(_Z16compute_sp_ai_v5Pf)
        /*0068*/ 	.word	0x0000000a


	//----- nvinfo : EIATTR_FRAME_SIZE
	.align		4
.L_17:
        /*006c*/ 	.byte	0x04, 0x11
        /*006e*/ 	.short	(.L_19 - .L_18)
	.align		4
.L_18:
        /*0070*/ 	.word	index@(_Z16compute_sp_ai_v5Pf)
        /*0074*/ 	.word	0x00000000


	//----- nvinfo : EIATTR_REGCOUNT
	.align		4
.L_19:
        /*0078*/ 	.byte	0x04, 0x2f
        /*007a*/ 	.short	(.L_21 - .L_20)
	.align		4
.L_20:
        /*007c*/ 	.word	index@(_Z16compute_sp_ai_v6Pf)
        /*0080*/ 	.word	0x0000000a


	//----- nvinfo : EIATTR_FRAME_SIZE
	.align		4
.L_21:
        /*0084*/ 	.byte	0x04, 0x11
        /*0086*/ 	.short	(.L_23 - .L_22)
	.align		4
.L_22:
        /*0088*/ 	.word	index@(_Z16compute_sp_ai_v6Pf)
        /*008c*/ 	.word	0x00000000


	//----- nvinfo : EIATTR_REGCOUNT
	.align		4
.L_23:
        /*0090*/ 	.byte	0x04, 0x2f
        /*0092*/ 	.short	(.L_25 - .L_24)
	.align		4
.L_24:
        /*0094*/ 	.word	index@(_Z16compute_sp_ai_v7Pf)
        /*0098*/ 	.word	0x0000000a


	//----- nvinfo : EIATTR_FRAME_SIZE
	.align		4
.L_25:
        /*009c*/ 	.byte	0x04, 0x11
        /*009e*/ 	.short	(.L_27 - .L_26)
	.align		4
.L_26:
        /*00a0*/ 	.word	index@(_Z16compute_sp_ai_v7Pf)
        /*00a4*/ 	.word	0x00000000


	//----- nvinfo : EIATTR_MIN_STACK_SIZE
	.align		4
.L_27:
        /*00a8*/ 	.byte	0x04, 0x12
        /*00aa*/ 	.short	(.L_29 - .L_28)
	.align		4
.L_28:
        /*00ac*/ 	.word	index@(_Z16compute_sp_ai_v7Pf)
        /*00b0*/ 	.word	0x00000000


	//----- nvinfo : EIATTR_MIN_STACK_SIZE
	.align		4
.L_29:
        /*00b4*/ 	.byte	0x04, 0x12
        /*00b6*/ 	.short	(.L_31 - .L_30)
	.align		4
.L_30:
        /*00b8*/ 	.word	index@(_Z16compute_sp_ai_v6Pf)
        /*00bc*/ 	.word	0x00000000


	//----- nvinfo : EIATTR_MIN_STACK_SIZE
	.align		4
.L_31:
        /*00c0*/ 	.byte	0x04, 0x12
        /*00c2*/ 	.short	(.L_33 - .L_32)
	.align		4
.L_32:
        /*00c4*/ 	.word	index@(_Z16compute_sp_ai_v5Pf)
        /*00c8*/ 	.word	0x00000000


	//----- nvinfo : EIATTR_MIN_STACK_SIZE
	.align		4
.L_33:
        /*00cc*/ 	.byte	0x04, 0x12
        /*00ce*/ 	.short	(.L_35 - .L_34)
	.align		4
.L_34:
        /*00d0*/ 	.word	index@(_Z16compute_sp_ai_v4Pf)
        /*00d4*/ 	.word	0x00000000


	//----- nvinfo : EIATTR_MIN_STACK_SIZE
	.align		4
.L_35:
        /*00d8*/ 	.byte	0x04, 0x12
        /*00da*/ 	.short	(.L_37 - .L_36)
	.align		4
.L_36:
        /*00dc*/ 	.word	index@(_Z16compute_sp_ai_v3Pf)
        /*00e0*/ 	.word	0x00000000


	//----- nvinfo : EIATTR_MIN_STACK_SIZE
	.align		4
.L_37:
        /*00e4*/ 	.byte	0x04, 0x12
        /*00e6*/ 	.short	(.L_39 - .L_38)
	.align		4
.L_38:
        /*00e8*/ 	.word	index@(_Z16compute_sp_ai_v2Pf)
        /*00ec*/ 	.word	0x00000000


	//----- nvinfo : EIATTR_MIN_STACK_SIZE
	.align		4
.L_39:
        /*00f0*/ 	.byte	0x04, 0x12
        /*00f2*/ 	.short	(.L_41 - .L_40)
	.align		4
.L_40:
        /*00f4*/ 	.word	index@(_Z16compute_sp_ai_v1Pf)
        /*00f8*/ 	.word	0x00000000
.L_41:


//--------------------- .nv.compat                --------------------------
	.section	.nv.compat,"",@"SHT_CUDA_COMPAT_INFO"
	.align	4
        /*0000*/ 	.byte	0x02, 0x09, 0x00, 0x00, 0x02, 0x02, 0x01, 0x00, 0x02, 0x05, 0x05, 0x00, 0x03, 0x07, 0x01, 0x01
        /*0010*/ 	.byte	0x02, 0x03, 0x00, 0x00, 0x02, 0x06, 0x01, 0x00, 0x04, 0x0b, 0x08, 0x00, 0x09, 0x00, 0x00, 0x00
        /*0020*/ 	.byte	0x00, 0x00, 0x00, 0x00


//--------------------- .nv.info._Z16compute_sp_ai_v7Pf --------------------------
	.section	.nv.info._Z16compute_sp_ai_v7Pf,"",@"SHT_CUDA_INFO"
	.sectionflags	@""
	.align	4


	//----- nvinfo : EIATTR_CUDA_API_VERSION
	.align		4
        /*0000*/ 	.byte	0x04, 0x37
        /*0002*/ 	.short	(.L_43 - .L_42)
.L_42:
        /*0004*/ 	.word	0x00000082


	//----- nvinfo : EIATTR_KPARAM_INFO
	.align		4
.L_43:
        /*0008*/ 	.byte	0x04, 0x17
        /*000a*/ 	.short	(.L_45 - .L_44)
.L_44:
        /*000c*/ 	.word	0x00000000
        /*0010*/ 	.short	0x0000
        /*0012*/ 	.short	0x0000
        /*0014*/ 	.byte	0x00, 0xf5, 0x21, 0x00


	//----- nvinfo : EIATTR_SPARSE_MMA_MASK
	.align		4
.L_45:
        /*0018*/ 	.byte	0x03, 0x50
        /*001a*/ 	.short	0x0000


	//----- nvinfo : EIATTR_MAXREG_COUNT
	.align		4
        /*001c*/ 	.byte	0x03, 0x1b
        /*001e*/ 	.short	0x00ff


	//----- nvinfo : EIATTR_MERCURY_ISA_VERSION
	.align		4
        /*0020*/ 	.byte	0x03, 0x5f
        /*0022*/ 	.short	0x0101


	//----- nvinfo : EIATTR_VRC_CTA_INIT_COUNT
	.align		4
        /*0024*/ 	.byte	0x02, 0x4a
	.zero		1
	.zero		1


	//----- nvinfo : EIATTR_EXIT_INSTR_OFFSETS
	.align		4
        /*0028*/ 	.byte	0x04, 0x1c
        /*002a*/ 	.short	(.L_47 - .L_46)


	//   ....[0]....
.L_46:
        /*002c*/ 	.word	0x000000a0


	//----- nvinfo : EIATTR_CBANK_PARAM_SIZE
	.align		4
.L_47:
        /*0030*/ 	.byte	0x03, 0x19
        /*0032*/ 	.short	0x0008


	//----- nvinfo : EIATTR_PARAM_CBANK
	.align		4
        /*0034*/ 	.byte	0x04, 0x0a
        /*0036*/ 	.short	(.L_49 - .L_48)
	.align		4
.L_48:
        /*0038*/ 	.word	index@(.nv.constant0._Z16compute_sp_ai_v7Pf)
        /*003c*/ 	.short	0x0380
        /*003e*/ 	.short	0x0008


	//----- nvinfo : EIATTR_SW_WAR
	.align		4
.L_49:
        /*0040*/ 	.byte	0x04, 0x36
        /*0042*/ 	.short	(.L_51 - .L_50)
.L_50:
        /*0044*/ 	.word	0x00000008
.L_51:


//--------------------- .nv.info._Z16compute_sp_ai_v6Pf --------------------------
	.section	.nv.info._Z16compute_sp_ai_v6Pf,"",@"SHT_CUDA_INFO"
	.sectionflags	@""
	.align	4


	//----- nvinfo : EIATTR_CUDA_API_VERSION
	.align		4
        /*0000*/ 	.byte	0x04, 0x37
        /*0002*/ 	.short	(.L_53 - .L_52)
.L_52:
        /*0004*/ 	.word	0x00000082


	//----- nvinfo : EIATTR_KPARAM_INFO
	.align		4
.L_53:
        /*0008*/ 	.byte	0x04, 0x17
        /*000a*/ 	.short	(.L_55 - .L_54)
.L_54:
        /*000c*/ 	.word	0x00000000
        /*0010*/ 	.short	0x0000
        /*0012*/ 	.short	0x0000
        /*0014*/ 	.byte	0x00, 0xf5, 0x21, 0x00


	//----- nvinfo : EIATTR_SPARSE_MMA_MASK
	.align		4
.L_55:
        /*0018*/ 	.byte	0x03, 0x50
        /*001a*/ 	.short	0x0000


	//----- nvinfo : EIATTR_MAXREG_COUNT
	.align		4
        /*001c*/ 	.byte	0x03, 0x1b
        /*001e*/ 	.short	0x00ff


	//----- nvinfo : EIATTR_MERCURY_ISA_VERSION
	.align		4
        /*0020*/ 	.byte	0x03, 0x5f
        /*0022*/ 	.short	0x0101


	//----- nvinfo : EIATTR_VRC_CTA_INIT_COUNT
	.align		4
        /*0024*/ 	.byte	0x02, 0x4a
	.zero		1
	.zero		1


	//----- nvinfo : EIATTR_EXIT_INSTR_OFFSETS
	.align		4
        /*0028*/ 	.byte	0x04, 0x1c
        /*002a*/ 	.short	(.L_57 - .L_56)


	//   ....[0]....
.L_56:
        /*002c*/ 	.word	0x000000a0


	//----- nvinfo : EIATTR_CBANK_PARAM_SIZE
	.align		4
.L_57:
        /*0030*/ 	.byte	0x03, 0x19
        /*0032*/ 	.short	0x0008


	//----- nvinfo : EIATTR_PARAM_CBANK
	.align		4
        /*0034*/ 	.byte	0x04, 0x0a
        /*0036*/ 	.short	(.L_59 - .L_58)
	.align		4
.L_58:
        /*0038*/ 	.word	index@(.nv.constant0._Z16compute_sp_ai_v6Pf)
        /*003c*/ 	.short	0x0380
        /*003e*/ 	.short	0x0008


	//----- nvinfo : EIATTR_SW_WAR
	.align		4
.L_59:
        /*0040*/ 	.byte	0x04, 0x36
        /*0042*/ 	.short	(.L_61 - .L_60)
.L_60:
        /*0044*/ 	.word	0x00000008
.L_61:


//--------------------- .nv.info._Z16compute_sp_ai_v5Pf --------------------------
	.section	.nv.info._Z16compute_sp_ai_v5Pf,"",@"SHT_CUDA_INFO"
	.sectionflags	@""
	.align	4


	//----- nvinfo : EIATTR_CUDA_API_VERSION
	.align		4
        /*0000*/ 	.byte	0x04, 0x37
        /*0002*/ 	.short	(.L_63 - .L_62)
.L_62:
        /*0004*/ 	.word	0x00000082


	//----- nvinfo : EIATTR_KPARAM_INFO
	.align		4
.L_63:
        /*0008*/ 	.byte	0x04, 0x17
        /*000a*/ 	.short	(.L_65 - .L_64)
.L_64:
        /*000c*/ 	.word	0x00000000
        /*0010*/ 	.short	0x0000
        /*0012*/ 	.short	0x0000
        /*0014*/ 	.byte	0x00, 0xf5, 0x21, 0x00


	//----- nvinfo : EIATTR_SPARSE_MMA_MASK
	.align		4
.L_65:
        /*0018*/ 	.byte	0x03, 0x50
        /*001a*/ 	.short	0x0000


	//----- nvinfo : EIATTR_MAXREG_COUNT
	.align		4
        /*001c*/ 	.byte	0x03, 0x1b
        /*001e*/ 	.short	0x00ff


	//----- nvinfo : EIATTR_MERCURY_ISA_VERSION
	.align		4
        /*0020*/ 	.byte	0x03, 0x5f
        /*0022*/ 	.short	0x0101


	//----- nvinfo : EIATTR_VRC_CTA_INIT_COUNT
	.align		4
        /*0024*/ 	.byte	0x02, 0x4a
	.zero		1
	.zero		1


	//----- nvinfo : EIATTR_EXIT_INSTR_OFFSETS
	.align		4
        /*0028*/ 	.byte	0x04, 0x1c
        /*002a*/ 	.short	(.L_67 - .L_66)


	//   ....[0]....
.L_66:
        /*002c*/ 	.word	0x000000a0


	//----- nvinfo : EIATTR_CBANK_PARAM_SIZE
	.align		4
.L_67:
        /*0030*/ 	.byte	0x03, 0x19
        /*0032*/ 	.short	0x0008


	//----- nvinfo : EIATTR_PARAM_CBANK
	.align		4
        /*0034*/ 	.byte	0x04, 0x0a
        /*0036*/ 	.short	(.L_69 - .L_68)
	.align		4
.L_68:
        /*0038*/ 	.word	index@(.nv.constant0._Z16compute_sp_ai_v5Pf)
        /*003c*/ 	.short	0x0380
        /*003e*/ 	.short	0x0008


	//----- nvinfo : EIATTR_SW_WAR
	.align		4
.L_69:
        /*0040*/ 	.byte	0x04, 0x36
        /*0042*/ 	.short	(.L_71 - .L_70)
.L_70:
        /*0044*/ 	.word	0x00000008
.L_71:


//--------------------- .nv.info._Z16compute_sp_ai_v4Pf --------------------------
	.section	.nv.info._Z16compute_sp_ai_v4Pf,"",@"SHT_CUDA_INFO"
	.sectionflags	@""
	.align	4


	//----- nvinfo : EIATTR_CUDA_API_VERSION
	.align		4
        /*0000*/ 	.byte	0x04, 0x37
        /*0002*/ 	.short	(.L_73 - .L_72)
.L_72:
        /*0004*/ 	.word	0x00000082


	//----- nvinfo : EIATTR_KPARAM_INFO
	.align		4
.L_73:
        /*0008*/ 	.byte	0x04, 0x17
        /*000a*/ 	.short	(.L_75 - .L_74)
.L_74:
        /*000c*/ 	.word	0x00000000
        /*0010*/ 	.short	0x0000
        /*0012*/ 	.short	0x0000
        /*0014*/ 	.byte	0x00, 0xf5, 0x21, 0x00


	//----- nvinfo : EIATTR_SPARSE_MMA_MASK
	.align		4
.L_75:
        /*0018*/ 	.byte	0x03, 0x50
        /*001a*/ 	.short	0x0000


	//----- nvinfo : EIATTR_MAXREG_COUNT
	.align		4
        /*001c*/ 	.byte	0x03, 0x1b
        /*001e*/ 	.short	0x00ff


	//----- nvinfo : EIATTR_MERCURY_ISA_VERSION
	.align		4
        /*0020*/ 	.byte	0x03, 0x5f
        /*0022*/ 	.short	0x0101


	//----- nvinfo : EIATTR_VRC_CTA_INIT_COUNT
	.align		4
        /*0024*/ 	.byte	0x02, 0x4a
	.zero		1
	.zero		1


	//----- nvinfo : EIATTR_EXIT_INSTR_OFFSETS
	.align		4
        /*0028*/ 	.byte	0x04, 0x1c
        /*002a*/ 	.short	(.L_77 - .L_76)


	//   ....[0]....
.L_76:
        /*002c*/ 	.word	0x000000a0


	//----- nvinfo : EIATTR_CBANK_PARAM_SIZE
	.align		4
.L_77:
        /*0030*/ 	.byte	0x03, 0x19
        /*0032*/ 	.short	0x0008


	//----- nvinfo : EIATTR_PARAM_CBANK
	.align		4
        /*0034*/ 	.byte	0x04, 0x0a
        /*0036*/ 	.short	(.L_79 - .L_78)
	.align		4
.L_78:
        /*0038*/ 	.word	index@(.nv.constant0._Z16compute_sp_ai_v4Pf)
        /*003c*/ 	.short	0x0380
        /*003e*/ 	.short	0x0008


	//----- nvinfo : EIATTR_SW_WAR
	.align		4
.L_79:
        /*0040*/ 	.byte	0x04, 0x36
        /*0042*/ 	.short	(.L_81 - .L_80)
.L_80:
        /*0044*/ 	.word	0x00000008
.L_81:


//--------------------- .nv.info._Z16compute_sp_ai_v3Pf --------------------------
	.section	.nv.info._Z16compute_sp_ai_v3Pf,"",@"SHT_CUDA_INFO"
	.sectionflags	@""
	.align	4


	//----- nvinfo : EIATTR_CUDA_API_VERSION
	.align		4
        /*0000*/ 	.byte	0x04, 0x37
        /*0002*/ 	.short	(.L_83 - .L_82)
.L_82:
        /*0004*/ 	.word	0x00000082


	//----- nvinfo : EIATTR_KPARAM_INFO
	.align		4
.L_83:
        /*0008*/ 	.byte	0x04, 0x17
        /*000a*/ 	.short	(.L_85 - .L_84)
.L_84:
        /*000c*/ 	.word	0x00000000
        /*0010*/ 	.short	0x0000
        /*0012*/ 	.short	0x0000
        /*0014*/ 	.byte	0x00, 0xf5, 0x21, 0x00


	//----- nvinfo : EIATTR_SPARSE_MMA_MASK
	.align		4
.L_85:
        /*0018*/ 	.byte	0x03, 0x50
        /*001a*/ 	.short	0x0000


	//----- nvinfo : EIATTR_MAXREG_COUNT
	.align		4
        /*001c*/ 	.byte	0x03, 0x1b
        /*001e*/ 	.short	0x00ff


	//----- nvinfo : EIATTR_MERCURY_ISA_VERSION
	.align		4
        /*0020*/ 	.byte	0x03, 0x5f
        /*0022*/ 	.short	0x0101


	//----- nvinfo : EIATTR_VRC_CTA_INIT_COUNT
	.align		4
        /*0024*/ 	.byte	0x02, 0x4a
	.zero		1
	.zero		1


	//----- nvinfo : EIATTR_EXIT_INSTR_OFFSETS
	.align		4
        /*0028*/ 	.byte	0x04, 0x1c
        /*002a*/ 	.short	(.L_87 - .L_86)


	//   ....[0]....
.L_86:
        /*002c*/ 	.word	0x000000a0


	//----- nvinfo : EIATTR_CBANK_PARAM_SIZE
	.align		4
.L_87:
        /*0030*/ 	.byte	0x03, 0x19
        /*0032*/ 	.short	0x0008


	//----- nvinfo : EIATTR_PARAM_CBANK
	.align		4
        /*0034*/ 	.byte	0x04, 0x0a
        /*0036*/ 	.short	(.L_89 - .L_88)
	.align		4
.L_88:
        /*0038*/ 	.word	index@(.nv.constant0._Z16compute_sp_ai_v3Pf)
        /*003c*/ 	.short	0x0380
        /*003e*/ 	.short	0x0008


	//----- nvinfo : EIATTR_SW_WAR
	.align		4
.L_89:
        /*0040*/ 	.byte	0x04, 0x36
        /*0042*/ 	.short	(.L_91 - .L_90)
.L_90:
        /*0044*/ 	.word	0x00000008
.L_91:


//--------------------- .nv.info._Z16compute_sp_ai_v2Pf --------------------------
	.section	.nv.info._Z16compute_sp_ai_v2Pf,"",@"SHT_CUDA_INFO"
	.sectionflags	@""
	.align	4


	//----- nvinfo : EIATTR_CUDA_API_VERSION
	.align		4
        /*0000*/ 	.byte	0x04, 0x37
        /*0002*/ 	.short	(.L_93 - .L_92)
.L_92:
        /*0004*/ 	.word	0x00000082


	//----- nvinfo : EIATTR_KPARAM_INFO
	.align		4
.L_93:
        /*0008*/ 	.byte	0x04, 0x17
        /*000a*/ 	.short	(.L_95 - .L_94)
.L_94:
        /*000c*/ 	.word	0x00000000
        /*0010*/ 	.short	0x0000
        /*0012*/ 	.short	0x0000
        /*0014*/ 	.byte	0x00, 0xf5, 0x21, 0x00


	//----- nvinfo : EIATTR_SPARSE_MMA_MASK
	.align		4
.L_95:
        /*0018*/ 	.byte	0x03, 0x50
        /*001a*/ 	.short	0x0000


	//----- nvinfo : EIATTR_MAXREG_COUNT
	.align		4
        /*001c*/ 	.byte	0x03, 0x1b
        /*001e*/ 	.short	0x00ff


	//----- nvinfo : EIATTR_MERCURY_ISA_VERSION
	.align		4
        /*0020*/ 	.byte	0x03, 0x5f
        /*0022*/ 	.short	0x0101


	//----- nvinfo : EIATTR_VRC_CTA_INIT_COUNT
	.align		4
        /*0024*/ 	.byte	0x02, 0x4a
	.zero		1
	.zero		1


	//----- nvinfo : EIATTR_EXIT_INSTR_OFFSETS
	.align		4
        /*0028*/ 	.byte	0x04, 0x1c
        /*002a*/ 	.short	(.L_97 - .L_96)


	//   ....[0]....
.L_96:
        /*002c*/ 	.word	0x000000a0


	//----- nvinfo : EIATTR_CBANK_PARAM_SIZE
	.align		4
.L_97:
        /*0030*/ 	.byte	0x03, 0x19
        /*0032*/ 	.short	0x0008


	//----- nvinfo : EIATTR_PARAM_CBANK
	.align		4
        /*0034*/ 	.byte	0x04, 0x0a
        /*0036*/ 	.short	(.L_99 - .L_98)
	.align		4
.L_98:
        /*0038*/ 	.word	index@(.nv.constant0._Z16compute_sp_ai_v2Pf)
        /*003c*/ 	.short	0x0380
        /*003e*/ 	.short	0x0008


	//----- nvinfo : EIATTR_SW_WAR
	.align		4
.L_99:
        /*0040*/ 	.byte	0x04, 0x36
        /*0042*/ 	.short	(.L_101 - .L_100)
.L_100:
        /*0044*/ 	.word	0x00000008
.L_101:


//--------------------- .nv.info._Z16compute_sp_ai_v1Pf --------------------------
	.section	.nv.info._Z16compute_sp_ai_v1Pf,"",@"SHT_CUDA_INFO"
	.sectionflags	@""
	.align	4


	//----- nvinfo : EIATTR_CUDA_API_VERSION
	.align		4
        /*0000*/ 	.byte	0x04, 0x37
        /*0002*/ 	.short	(.L_103 - .L_102)
.L_102:
        /*0004*/ 	.word	0x00000082


	//----- nvinfo : EIATTR_KPARAM_INFO
	.align		4
.L_103:
        /*0008*/ 	.byte	0x04, 0x17
        /*000a*/ 	.short	(.L_105 - .L_104)
.L_104:
        /*000c*/ 	.word	0x00000000
        /*0010*/ 	.short	0x0000
        /*0012*/ 	.short	0x0000
        /*0014*/ 	.byte	0x00, 0xf5, 0x21, 0x00


	//----- nvinfo : EIATTR_SPARSE_MMA_MASK
	.align		4
.L_105:
        /*0018*/ 	.byte	0x03, 0x50
        /*001a*/ 	.short	0x0000


	//----- nvinfo : EIATTR_MAXREG_COUNT
	.align		4
        /*001c*/ 	.byte	0x03, 0x1b
        /*001e*/ 	.short	0x00ff


	//----- nvinfo : EIATTR_MERCURY_ISA_VERSION
	.align		4
        /*0020*/ 	.byte	0x03, 0x5f
        /*0022*/ 	.short	0x0101


	//----- nvinfo : EIATTR_VRC_CTA_INIT_COUNT
	.align		4
        /*0024*/ 	.byte	0x02, 0x4a
	.zero		1
	.zero		1


	//----- nvinfo : EIATTR_EXIT_INSTR_OFFSETS
	.align		4
        /*0028*/ 	.byte	0x04, 0x1c
        /*002a*/ 	.short	(.L_107 - .L_106)


	//   ....[0]....
.L_106:
        /*002c*/ 	.word	0x000000a0


	//----- nvinfo : EIATTR_CBANK_PARAM_SIZE
	.align		4
.L_107:
        /*0030*/ 	.byte	0x03, 0x19
        /*0032*/ 	.short	0x0008


	//----- nvinfo : EIATTR_PARAM_CBANK
	.align		4
        /*0034*/ 	.byte	0x04, 0x0a
        /*0036*/ 	.short	(.L_109 - .L_108)
	.align		4
.L_108:
        /*0038*/ 	.word	index@(.nv.constant0._Z16compute_sp_ai_v1Pf)
        /*003c*/ 	.short	0x0380
        /*003e*/ 	.short	0x0008


	//----- nvinfo : EIATTR_SW_WAR
	.align		4
.L_109:
        /*0040*/ 	.byte	0x04, 0x36
        /*0042*/ 	.short	(.L_111 - .L_110)
.L_110:
        /*0044*/ 	.word	0x00000008
.L_111:


//--------------------- .nv.callgraph             --------------------------
	.section	.nv.callgraph,"",@"SHT_CUDA_CALLGRAPH"
	.align	4
	.sectionentsize	8
	.align		4
        /*0000*/ 	.word	0x00000000
	.align		4
        /*0004*/ 	.word	0xffffffff
	.align		4
        /*0008*/ 	.word	0x00000000
	.align		4
        /*000c*/ 	.word	0xfffffffe
	.align		4
        /*0010*/ 	.word	0x00000000
	.align		4
        /*0014*/ 	.word	0xfffffffd
	.align		4
        /*0018*/ 	.word	0x00000000
	.align		4
        /*001c*/ 	.word	0xfffffffc


//--------------------- .text._Z16compute_sp_ai_v7Pf --------------------------
	.section	.text._Z16compute_sp_ai_v7Pf,"ax",@progbits
	.align	128
        .global         _Z16compute_sp_ai_v7Pf
        .type           _Z16compute_sp_ai_v7Pf,@function
        .size           _Z16compute_sp_ai_v7Pf,(.L_x_7 - _Z16compute_sp_ai_v7Pf)
        .other          _Z16compute_sp_ai_v7Pf,@"STO_CUDA_ENTRY STV_DEFAULT"
_Z16compute_sp_ai_v7Pf:
.text._Z16compute_sp_ai_v7Pf:
[----:B------:R-:W-:Y:S01]  /*0000*/  LDC R1, c[0x0][0x37c] ;  /* 0x0000df00ff017b82 */ /* 0x000fe20000000800 */
[----:B------:R-:W0:Y:S07]  /*0010*/  S2R R5, SR_TID.X ;  /* 0x0000000000057919 */ /* 0x000e2e0000002100 */
[----:B------:R-:W0:Y:S01]  /*0020*/  S2UR UR6, SR_CTAID.X ;  /* 0x00000000000679c3 */ /* 0x000e220000002500 */
[----:B------:R-:W1:Y:S01]  /*0030*/  LDCU.64 UR4, c[0x0][0x358] ;  /* 0x00006b00ff0477ac */ /* 0x000e620008000a00 */
[----:B------:R-:W-:-:S06]  /*0040*/  MOV R7, 0x7fc00000 ;  /* 0x7fc0000000077802 */ /* 0x000fcc0000000f00 */
[----:B------:R-:W0:Y:S08]  /*0050*/  LDC R0, c[0x0][0x360] ;  /* 0x0000d800ff007b82 */ /* 0x000e300000000800 */
[----:B------:R-:W2:Y:S01]  /*0060*/  LDC.64 R2, c[0x0][0x380] ;  /* 0x0000e000ff027b82 */ /* 0x000ea20000000a00 */
[----:B0-----:R-:W-:-:S04]  /*0070*/  IMAD R5, R0, UR6, R5 ;  /* 0x0000000600057c24 */ /* 0x001fc8000f8e0205 */
[----:B--2---:R-:W-:-:S05]  /*0080*/  IMAD.WIDE.U32 R2, R5, 0x4, R2 ;  /* 0x0000000405027825 */ /* 0x004fca00078e0002 */
[----:B-1----:R-:W-:Y:S01]  /*0090*/  STG.E desc[UR4][R2.64], R7 ;  /* 0x0000000702007986 */ /* 0x002fe2000c101904 */
[----:B------:R-:W-:Y:S05]  /*00a0*/  EXIT ;  /* 0x000000000000794d */ /* 0x000fea0003800000 */
.L_x_0:
[----:B------:R-:W-:-:S00]  /*00b0*/  BRA `(.L_x_0) ;  /* 0xfffffffc00fc7947 */ /* 0x000fc0000383ffff */
[----:B------:R-:W-:-:S00]  /*00c0*/  NOP ;  /* 0x0000000000007918 */ /* 0x000fc00000000000 */
        /* <DEDUP_REMOVED lines=11> */
.L_x_7:


//--------------------- .text._Z16compute_sp_ai_v6Pf --------------------------
	.section	.text._Z16compute_sp_ai_v6Pf,"ax",@progbits
	.align	128
        .global         _Z16compute_sp_ai_v6Pf
        .type           _Z16compute_sp_ai_v6Pf,@function
        .size           _Z16compute_sp_ai_v6Pf,(.L_x_8 - _Z16compute_sp_ai_v6Pf)
        .other          _Z16compute_sp_ai_v6Pf,@"STO_CUDA_ENTRY STV_DEFAULT"
_Z16compute_sp_ai_v6Pf:
.text._Z16compute_sp_ai_v6Pf:
        /* <DEDUP_REMOVED lines=11> */
.L_x_1:
        /* <DEDUP_REMOVED lines=13> */
.L_x_8:


//--------------------- .text._Z16compute_sp_ai_v5Pf --------------------------
	.section	.text._Z16compute_sp_ai_v5Pf,"ax",@progbits
	.align	128
        .global         _Z16compute_sp_ai_v5Pf
        .type           _Z16compute_sp_ai_v5Pf,@function
        .size           _Z16compute_sp_ai_v5Pf,(.L_x_9 - _Z16compute_sp_ai_v5Pf)
        .other          _Z16compute_sp_ai_v5Pf,@"STO_CUDA_ENTRY STV_DEFAULT"
_Z16compute_sp_ai_v5Pf:
.text._Z16compute_sp_ai_v5Pf:
        /* <DEDUP_REMOVED lines=11> */
.L_x_2:
        /* <DEDUP_REMOVED lines=13> */
.L_x_9:


//--------------------- .text._Z16compute_sp_ai_v4Pf --------------------------
	.section	.text._Z16compute_sp_ai_v4Pf,"ax",@progbits
	.align	128
        .global         _Z16compute_sp_ai_v4Pf
        .type           _Z16compute_sp_ai_v4Pf,@function
        .size           _Z16compute_sp_ai_v4Pf,(.L_x_10 - _Z16compute_sp_ai_v4Pf)
        .other          _Z16compute_sp_ai_v4Pf,@"STO_CUDA_ENTRY STV_DEFAULT"
_Z16compute_sp_ai_v4Pf:
.text._Z16compute_sp_ai_v4Pf:
        /* <DEDUP_REMOVED lines=11> */
.L_x_3:
        /* <DEDUP_REMOVED lines=13> */
.L_x_10:


//--------------------- .text._Z16compute_sp_ai_v3Pf --------------------------
	.section	.text._Z16compute_sp_ai_v3Pf,"ax",@progbits
	.align	128
        .global         _Z16compute_sp_ai_v3Pf
        .type           _Z16compute_sp_ai_v3Pf,@function
        .size           _Z16compute_sp_ai_v3Pf,(.L_x_11 - _Z16compute_sp_ai_v3Pf)
        .other          _Z16compute_sp_ai_v3Pf,@"STO_CUDA_ENTRY STV_DEFAULT"
_Z16compute_sp_ai_v3Pf:
.text._Z16compute_sp_ai_v3Pf:
        /* <DEDUP_REMOVED lines=11> */
.L_x_4:
        /* <DEDUP_REMOVED lines=13> */
.L_x_11:


//--------------------- .text._Z16compute_sp_ai_v2Pf --------------------------
	.section	.text._Z16compute_sp_ai_v2Pf,"ax",@progbits
	.align	128
        .global         _Z16compute_sp_ai_v2Pf
        .type           _Z16compute_sp_ai_v2Pf,@function
        .size           _Z16compute_sp_ai_v2Pf,(.L_x_12 - _Z16compute_sp_ai_v2Pf)
        .other          _Z16compute_sp_ai_v2Pf,@"STO_CUDA_ENTRY STV_DEFAULT"
_Z16compute_sp_ai_v2Pf:
.text._Z16compute_sp_ai_v2Pf:
        /* <DEDUP_REMOVED lines=11> */
.L_x_5:
        /* <DEDUP_REMOVED lines=13> */
.L_x_12:


//--------------------- .text._Z16compute_sp_ai_v1Pf --------------------------
	.section	.text._Z16compute_sp_ai_v1Pf,"ax",@progbits
	.align	128
        .global         _Z16compute_sp_ai_v1Pf
        .type           _Z16compute_sp_ai_v1Pf,@function
        .size           _Z16compute_sp_ai_v1Pf,(.L_x_13 - _Z16compute_sp_ai_v1Pf)
        .other          _Z16compute_sp_ai_v1Pf,@"STO_CUDA_ENTRY STV_DEFAULT"
_Z16compute_sp_ai_v1Pf:
.text._Z16compute_sp_ai_v1Pf:
        /* <DEDUP_REMOVED lines=11> */
.L_x_6:
        /* <DEDUP_REMOVED lines=13> */
.L_x_13:


//--------------------- .nv.shared.reserved.0     --------------------------
	.section	.nv.shared.reserved.0,"aw",@nobits
	.weak		__nv_reservedSMEM_offset_0_alias
	.size		__nv_reservedSMEM_offset_0_alias, 0, 64
	.other		__nv_reservedSMEM_offset_0_alias,@"STO_CUDA_RESERVED_SHARED STV_DEFAULT"
__nv_reservedSMEM_offset_0_alias:
	.zero		0
	.zero		64


//--------------------- .nv.constant0._Z16compute_sp_ai_v7Pf --------------------------
	.section	.nv.constant0._Z16compute_sp_ai_v7Pf,"a",@progbits
	.sectionflags	@""
	.align	4
.nv.constant0._Z16compute_sp_ai_v7Pf:
	.zero		904


//--------------------- .nv.constant0._Z16compute_sp_ai_v6Pf --------------------------
	.section	.nv.constant0._Z16compute_sp_ai_v6Pf,"a",@progbits
	.sectionflags	@""
	.align	4
.nv.constant0._Z16compute_sp_ai_v6Pf:
	.zero		904


//--------------------- .nv.constant0._Z16compute_sp_ai_v5Pf --------------------------
	.section	.nv.constant0._Z16compute_sp_ai_v5Pf,"a",@progbits
	.sectionflags	@""
	.align	4
.nv.constant0._Z16compute_sp_ai_v5Pf:
	.zero		904


//--------------------- .nv.constant0._Z16compute_sp_ai_v4Pf --------------------------
	.section	.nv.constant0._Z16compute_sp_ai_v4Pf,"a",@progbits
	.sectionflags	@""
	.align	4
.nv.constant0._Z16compute_sp_ai_v4Pf:
	.zero		904


//--------------------- .nv.constant0._Z16compute_sp_ai_v3Pf --------------------------
	.section	.nv.constant0._Z16compute_sp_ai_v3Pf,"a",@progbits
	.sectionflags	@""
	.align	4
.nv.constant0._Z16compute_sp_ai_v3Pf:
	.zero		904


//--------------------- .nv.constant0._Z16compute_sp_ai_v2Pf --------------------------
	.section	.nv.constant0._Z16compute_sp_ai_v2Pf,"a",@progbits
	.sectionflags	@""
	.align	4
.nv.constant0._Z16compute_sp_ai_v2Pf:
	.zero		904


//--------------------- .nv.constant0._Z16compute_sp_ai_v1Pf --------------------------
	.section	.nv.constant0._Z16compute_sp_ai_v1Pf,"a",@progbits
	.sectionflags	@""
	.align	4
.nv.constant0._Z16compute_sp_ai_v1Pf:
	.zero		904


//--------------------- SYMBOLS --------------------------

	.type		.nv.reservedSmem.offset0,@object
	.size		.nv.reservedSmem.offset0,0x4
